//
// Generated by NVIDIA NVVM Compiler
//
// Compiler Build ID: CL-36424714
// Cuda compilation tools, release 13.0, V13.0.88
// Based on NVVM 20.0.0
//

.version 9.0
.target sm_100
.address_size 64

	// .globl	_Z16array_add_simplePfS_i

.visible .entry _Z16array_add_simplePfS_i(
	.param .u64 .ptr .align 1 _Z16array_add_simplePfS_i_param_0,
	.param .u64 .ptr .align 1 _Z16array_add_simplePfS_i_param_1,
	.param .u32 _Z16array_add_simplePfS_i_param_2
)
{


	ret;

}
	// .globl	_Z22array_add_threads_onlyPfS_i
.visible .entry _Z22array_add_threads_onlyPfS_i(
	.param .u64 .ptr .align 1 _Z22array_add_threads_onlyPfS_i_param_0,
	.param .u64 .ptr .align 1 _Z22array_add_threads_onlyPfS_i_param_1,
	.param .u32 _Z22array_add_threads_onlyPfS_i_param_2
)
{


	ret;

}
	// .globl	_Z24array_add_threads_blocksPfS_i
.visible .entry _Z24array_add_threads_blocksPfS_i(
	.param .u64 .ptr .align 1 _Z24array_add_threads_blocksPfS_i_param_0,
	.param .u64 .ptr .align 1 _Z24array_add_threads_blocksPfS_i_param_1,
	.param .u32 _Z24array_add_threads_blocksPfS_i_param_2
)
{


	ret;

}
	// .globl	_Z15array_add_timesPfS_ii
.visible .entry _Z15array_add_timesPfS_ii(
	.param .u64 .ptr .align 1 _Z15array_add_timesPfS_ii_param_0,
	.param .u64 .ptr .align 1 _Z15array_add_timesPfS_ii_param_1,
	.param .u32 _Z15array_add_timesPfS_ii_param_2,
	.param .u32 _Z15array_add_timesPfS_ii_param_3
)
{


	ret;

}


// ===== COMPILED SASS (sm_100) =====

	.target	sm_100

	.elftype	@"ET_EXEC"


//--------------------- .note.nv.tkinfo           --------------------------
	.section	.note.nv.tkinfo,"",@"SHT_NOTE"
	.sectionflags	@"SHF_NOTE_NV_TKINFO"
	.tkinfo
        /*0018*/ 	.word	0x00000002
        /*0030*/ 	.string	""
        /*0030*/ 	.string	"ptxas"
        /*0030*/ 	.string	"Cuda compilation tools, release 13.0, V13.0.88"
        /*0030*/ 	.string	"Build cuda_13.0.r13.0/compiler.36424714_0"
        /*0030*/ 	.string	"-arch sm_100 -m 64 "



//--------------------- .note.nv.cuinfo           --------------------------
	.section	.note.nv.cuinfo,"",@"SHT_NOTE"
	.sectionflags	@"SHF_NOTE_NV_CUINFO"
        /*0018*/ 	.short	0x0002
        /*001a*/ 	.short	0x0064
        /*001c*/ 	.short	0x0082
	.zero		2


//--------------------- .nv.info                  --------------------------
	.section	.nv.info,"",@"SHT_CUDA_INFO"
	.align	4


	//----- nvinfo : EIATTR_REGCOUNT
	.align		4
        /*0000*/ 	.byte	0x04, 0x2f
        /*0002*/ 	.short	(.L_1 - .L_0)
	.align		4
.L_0:
        /*0004*/ 	.word	index@(_Z16array_add_simplePfS_i)
        /*0008*/ 	.word	0x00000004


	//----- nvinfo : EIATTR_FRAME_SIZE
	.align		4
.L_1:
        /*000c*/ 	.byte	0x04, 0x11
        /*000e*/ 	.short	(.L_3 - .L_2)
	.align		4
.L_2:
        /*0010*/ 	.word	index@(_Z16array_add_simplePfS_i)
        /*0014*/ 	.word	0x00000000


	//----- nvinfo : EIATTR_REGCOUNT
	.align		4
.L_3:
        /*0018*/ 	.byte	0x04, 0x2f
        /*001a*/ 	.short	(.L_5 - .L_4)
	.align		4
.L_4:
        /*001c*/ 	.word	index@(_Z22array_add_threads_onlyPfS_i)
        /*0020*/ 	.word	0x00000004


	//----- nvinfo : EIATTR_FRAME_SIZE
	.align		4
.L_5:
        /*0024*/ 	.byte	0x04, 0x11
        /*0026*/ 	.short	(.L_7 - .L_6)
	.align		4
.L_6:
        /*0028*/ 	.word	index@(_Z22array_add_threads_onlyPfS_i)
        /*002c*/ 	.word	0x00000000


	//----- nvinfo : EIATTR_REGCOUNT
	.align		4
.L_7:
        /*0030*/ 	.byte	0x04, 0x2f
        /*0032*/ 	.short	(.L_9 - .L_8)
	.align		4
.L_8:
        /*0034*/ 	.word	index@(_Z24array_add_threads_blocksPfS_i)
        /*0038*/ 	.word	0x00000004


	//----- nvinfo : EIATTR_FRAME_SIZE
	.align		4
.L_9:
        /*003c*/ 	.byte	0x04, 0x11
        /*003e*/ 	.short	(.L_11 - .L_10)
	.align		4
.L_10:
        /*0040*/ 	.word	index@(_Z24array_add_threads_blocksPfS_i)
        /*0044*/ 	.word	0x00000000


	//----- nvinfo : EIATTR_REGCOUNT
	.align		4
.L_11:
        /*0048*/ 	.byte	0x04, 0x2f
        /*004a*/ 	.short	(.L_13 - .L_12)
	.align		4
.L_12:
        /*004c*/ 	.word	index@(_Z15array_add_timesPfS_ii)
        /*0050*/ 	.word	0x00000004


	//----- nvinfo : EIATTR_FRAME_SIZE
	.align		4
.L_13:
        /*0054*/ 	.byte	0x04, 0x11
        /*0056*/ 	.short	(.L_15 - .L_14)
	.align		4
.L_14:
        /*0058*/ 	.word	index@(_Z15array_add_timesPfS_ii)
        /*005c*/ 	.word	0x00000000


	//----- nvinfo : EIATTR_MIN_STACK_SIZE
	.align		4
.L_15:
        /*0060*/ 	.byte	0x04, 0x12
        /*0062*/ 	.short	(.L_17 - .L_16)
	.align		4
.L_16:
        /*0064*/ 	.word	index@(_Z15array_add_timesPfS_ii)
        /*0068*/ 	.word	0x00000000


	//----- nvinfo : EIATTR_MIN_STACK_SIZE
	.align		4
.L_17:
        /*006c*/ 	.byte	0x04, 0x12
        /*006e*/ 	.short	(.L_19 - .L_18)
	.align		4
.L_18:
        /*0070*/ 	.word	index@(_Z24array_add_threads_blocksPfS_i)
        /*0074*/ 	.word	0x00000000


	//----- nvinfo : EIATTR_MIN_STACK_SIZE
	.align		4
.L_19:
        /*0078*/ 	.byte	0x04, 0x12
        /*007a*/ 	.short	(.L_21 - .L_20)
	.align		4
.L_20:
        /*007c*/ 	.word	index@(_Z22array_add_threads_onlyPfS_i)
        /*0080*/ 	.word	0x00000000


	//----- nvinfo : EIATTR_MIN_STACK_SIZE
	.align		4
.L_21:
        /*0084*/ 	.byte	0x04, 0x12
        /*0086*/ 	.short	(.L_23 - .L_22)
	.align		4
.L_22:
        /*0088*/ 	.word	index@(_Z16array_add_simplePfS_i)
        /*008c*/ 	.word	0x00000000
.L_23:


//--------------------- .nv.compat                --------------------------
	.section	.nv.compat,"",@"SHT_CUDA_COMPAT_INFO"
	.align	4
        /*0000*/ 	.byte	0x02, 0x09, 0x00, 0x00, 0x02, 0x02, 0x01, 0x00, 0x02, 0x05, 0x05, 0x00, 0x03, 0x07, 0x01, 0x01
        /*0010*/ 	.byte	0x02, 0x03, 0x00, 0x00, 0x02, 0x06, 0x01, 0x00, 0x04, 0x0b, 0x08, 0x00, 0x09, 0x00, 0x00, 0x00
        /*0020*/ 	.byte	0x00, 0x00, 0x00, 0x00


//--------------------- .nv.info._Z15array_add_timesPfS_ii --------------------------
	.section	.nv.info._Z15array_add_timesPfS_ii,"",@"SHT_CUDA_INFO"
	.sectionflags	@""
	.align	4


	//----- nvinfo : EIATTR_CUDA_API_VERSION
	.align		4
        /*0000*/ 	.byte	0x04, 0x37
        /*0002*/ 	.short	(.L_25 - .L_24)
.L_24:
        /*0004*/ 	.word	0x00000082


	//----- nvinfo : EIATTR_KPARAM_INFO
	.align		4
.L_25:
        /*0008*/ 	.byte	0x04, 0x17
        /*000a*/ 	.short	(.L_27 - .L_26)
.L_26:
        /*000c*/ 	.word	0x00000000
        /*0010*/ 	.short	0x0003
        /*0012*/ 	.short	0x0014
        /*0014*/ 	.byte	0x00, 0xf0, 0x11, 0x00


	//----- nvinfo : EIATTR_KPARAM_INFO
	.align		4
.L_27:
        /*0018*/ 	.byte	0x04, 0x17
        /*001a*/ 	.short	(.L_29 - .L_28)
.L_28:
        /*001c*/ 	.word	0x00000000
        /*0020*/ 	.short	0x0002
        /*0022*/ 	.short	0x0010
        /*0024*/ 	.byte	0x00, 0xf0, 0x11, 0x00


	//----- nvinfo : EIATTR_KPARAM_INFO
	.align		4
.L_29:
        /*0028*/ 	.byte	0x04, 0x17
        /*002a*/ 	.short	(.L_31 - .L_30)
.L_30:
        /*002c*/ 	.word	0x00000000
        /*0030*/ 	.short	0x0001
        /*0032*/ 	.short	0x0008
        /*0034*/ 	.byte	0x00, 0xf5, 0x21, 0x00


	//----- nvinfo : EIATTR_KPARAM_INFO
	.align		4
.L_31:
        /*0038*/ 	.byte	0x04, 0x17
        /*003a*/ 	.short	(.L_33 - .L_32)
.L_32:
        /*003c*/ 	.word	0x00000000
        /*0040*/ 	.short	0x0000
        /*0042*/ 	.short	0x0000
        /*0044*/ 	.byte	0x00, 0xf5, 0x21, 0x00


	//----- nvinfo : EIATTR_SPARSE_MMA_MASK
	.align		4
.L_33:
        /*0048*/ 	.byte	0x03, 0x50
        /*004a*/ 	.short	0x0000


	//----- nvinfo : EIATTR_MAXREG_COUNT
	.align		4
        /*004c*/ 	.byte	0x03, 0x1b
        /*004e*/ 	.short	0x00ff


	//----- nvinfo : EIATTR_MERCURY_ISA_VERSION
	.align		4
        /*0050*/ 	.byte	0x03, 0x5f
        /*0052*/ 	.short	0x0101


	//----- nvinfo : EIATTR_VRC_CTA_INIT_COUNT
	.align		4
        /*0054*/ 	.byte	0x02, 0x4a
	.zero		1
	.zero		1


	//----- nvinfo : EIATTR_EXIT_INSTR_OFFSETS
	.align		4
        /*0058*/ 	.byte	0x04, 0x1c
        /*005a*/ 	.short	(.L_35 - .L_34)


	//   ....[0]....
.L_34:
        /*005c*/ 	.word	0x00000010


	//----- nvinfo : EIATTR_CBANK_PARAM_SIZE
	.align		4
.L_35:
        /*0060*/ 	.byte	0x03, 0x19
        /*0062*/ 	.short	0x0018


	//----- nvinfo : EIATTR_PARAM_CBANK
	.align		4
        /*0064*/ 	.byte	0x04, 0x0a
        /*0066*/ 	.short	(.L_37 - .L_36)
	.align		4
.L_36:
        /*0068*/ 	.word	index@(.nv.constant0._Z15array_add_timesPfS_ii)
        /*006c*/ 	.short	0x0380
        /*006e*/ 	.short	0x0018


	//----- nvinfo : EIATTR_SW_WAR
	.align		4
.L_37:
        /*0070*/ 	.byte	0x04, 0x36
        /*0072*/ 	.short	(.L_39 - .L_38)
.L_38:
        /*0074*/ 	.word	0x00000008
.L_39:


//--------------------- .nv.info._Z24array_add_threads_blocksPfS_i --------------------------
	.section	.nv.info._Z24array_add_threads_blocksPfS_i,"",@"SHT_CUDA_INFO"
	.sectionflags	@""
	.align	4


	//----- nvinfo : EIATTR_CUDA_API_VERSION
	.align		4
        /*0000*/ 	.byte	0x04, 0x37
        /*0002*/ 	.short	(.L_41 - .L_40)
.L_40:
        /*0004*/ 	.word	0x00000082


	//----- nvinfo : EIATTR_KPARAM_INFO
	.align		4
.L_41:
        /*0008*/ 	.byte	0x04, 0x17
        /*000a*/ 	.short	(.L_43 - .L_42)
.L_42:
        /*000c*/ 	.word	0x00000000
        /*0010*/ 	.short	0x0002
        /*0012*/ 	.short	0x0010
        /*0014*/ 	.byte	0x00, 0xf0, 0x11, 0x00


	//----- nvinfo : EIATTR_KPARAM_INFO
	.align		4
.L_43:
        /*0018*/ 	.byte	0x04, 0x17
        /*001a*/ 	.short	(.L_45 - .L_44)
.L_44:
        /*001c*/ 	.word	0x00000000
        /*0020*/ 	.short	0x0001
        /*0022*/ 	.short	0x0008
        /*0024*/ 	.byte	0x00, 0xf5, 0x21, 0x00


	//----- nvinfo : EIATTR_KPARAM_INFO
	.align		4
.L_45:
        /*0028*/ 	.byte	0x04, 0x17
        /*002a*/ 	.short	(.L_47 - .L_46)
.L_46:
        /*002c*/ 	.word	0x00000000
        /*0030*/ 	.short	0x0000
        /*0032*/ 	.short	0x0000
        /*0034*/ 	.byte	0x00, 0xf5, 0x21, 0x00


	//----- nvinfo : EIATTR_SPARSE_MMA_MASK
	.align		4
.L_47:
        /*0038*/ 	.byte	0x03, 0x50
        /*003a*/ 	.short	0x0000


	//----- nvinfo : EIATTR_MAXREG_COUNT
	.align		4
        /*003c*/ 	.byte	0x03, 0x1b
        /*003e*/ 	.short	0x00ff


	//----- nvinfo : EIATTR_MERCURY_ISA_VERSION
	.align		4
        /*0040*/ 	.byte	0x03, 0x5f
        /*0042*/ 	.short	0x0101


	//----- nvinfo : EIATTR_VRC_CTA_INIT_COUNT
	.align		4
        /*0044*/ 	.byte	0x02, 0x4a
	.zero		1
	.zero		1


	//----- nvinfo : EIATTR_EXIT_INSTR_OFFSETS
	.align		4
        /*0048*/ 	.byte	0x04, 0x1c
        /*004a*/ 	.short	(.L_49 - .L_48)


	//   ....[0]....
.L_48:
        /*004c*/ 	.word	0x00000010


	//----- nvinfo : EIATTR_CBANK_PARAM_SIZE
	.align		4
.L_49:
        /*0050*/ 	.byte	0x03, 0x19
        /*0052*/ 	.short	0x0014


	//----- nvinfo : EIATTR_PARAM_CBANK
	.align		4
        /*0054*/ 	.byte	0x04, 0x0a
        /*0056*/ 	.short	(.L_51 - .L_50)
	.align		4
.L_50:
        /*0058*/ 	.word	index@(.nv.constant0._Z24array_add_threads_blocksPfS_i)
        /*005c*/ 	.short	0x0380
        /*005e*/ 	.short	0x0014


	//----- nvinfo : EIATTR_SW_WAR
	.align		4
.L_51:
        /*0060*/ 	.byte	0x04, 0x36
        /*0062*/ 	.short	(.L_53 - .L_52)
.L_52:
        /*0064*/ 	.word	0x00000008
.L_53:


//--------------------- .nv.info._Z22array_add_threads_onlyPfS_i --------------------------
	.section	.nv.info._Z22array_add_threads_onlyPfS_i,"",@"SHT_CUDA_INFO"
	.sectionflags	@""
	.align	4


	//----- nvinfo : EIATTR_CUDA_API_VERSION
	.align		4
        /*0000*/ 	.byte	0x04, 0x37
        /*0002*/ 	.short	(.L_55 - .L_54)
.L_54:
        /*0004*/ 	.word	0x00000082


	//----- nvinfo : EIATTR_KPARAM_INFO
	.align		4
.L_55:
        /*0008*/ 	.byte	0x04, 0x17
        /*000a*/ 	.short	(.L_57 - .L_56)
.L_56:
        /*000c*/ 	.word	0x00000000
        /*0010*/ 	.short	0x0002
        /*0012*/ 	.short	0x0010
        /*0014*/ 	.byte	0x00, 0xf0, 0x11, 0x00


	//----- nvinfo : EIATTR_KPARAM_INFO
	.align		4
.L_57:
        /*0018*/ 	.byte	0x04, 0x17
        /*001a*/ 	.short	(.L_59 - .L_58)
.L_58:
        /*001c*/ 	.word	0x00000000
        /*0020*/ 	.short	0x0001
        /*0022*/ 	.short	0x0008
        /*0024*/ 	.byte	0x00, 0xf5, 0x21, 0x00


	//----- nvinfo : EIATTR_KPARAM_INFO
	.align		4
.L_59:
        /*0028*/ 	.byte	0x04, 0x17
        /*002a*/ 	.short	(.L_61 - .L_60)
.L_60:
        /*002c*/ 	.word	0x00000000
        /*0030*/ 	.short	0x0000
        /*0032*/ 	.short	0x0000
        /*0034*/ 	.byte	0x00, 0xf5, 0x21, 0x00


	//----- nvinfo : EIATTR_SPARSE_MMA_MASK
	.align		4
.L_61:
        /*0038*/ 	.byte	0x03, 0x50
        /*003a*/ 	.short	0x0000


	//----- nvinfo : EIATTR_MAXREG_COUNT
	.align		4
        /*003c*/ 	.byte	0x03, 0x1b
        /*003e*/ 	.short	0x00ff


	//----- nvinfo : EIATTR_MERCURY_ISA_VERSION
	.align		4
        /*0040*/ 	.byte	0x03, 0x5f
        /*0042*/ 	.short	0x0101


	//----- nvinfo : EIATTR_VRC_CTA_INIT_COUNT
	.align		4
        /*0044*/ 	.byte	0x02, 0x4a
	.zero		1
	.zero		1


	//----- nvinfo : EIATTR_EXIT_INSTR_OFFSETS
	.align		4
        /*0048*/ 	.byte	0x04, 0x1c
        /*004a*/ 	.short	(.L_63 - .L_62)


	//   ....[0]....
.L_62:
        /*004c*/ 	.word	0x00000010


	//----- nvinfo : EIATTR_CBANK_PARAM_SIZE
	.align		4
.L_63:
        /*0050*/ 	.byte	0x03, 0x19
        /*0052*/ 	.short	0x0014


	//----- nvinfo : EIATTR_PARAM_CBANK
	.align		4
        /*0054*/ 	.byte	0x04, 0x0a
        /*0056*/ 	.short	(.L_65 - .L_64)
	.align		4
.L_64:
        /*0058*/ 	.word	index@(.nv.constant0._Z22array_add_threads_onlyPfS_i)
        /*005c*/ 	.short	0x0380
        /*005e*/ 	.short	0x0014


	//----- nvinfo : EIATTR_SW_WAR
	.align		4
.L_65:
        /*0060*/ 	.byte	0x04, 0x36
        /*0062*/ 	.short	(.L_67 - .L_66)
.L_66:
        /*0064*/ 	.word	0x00000008
.L_67:


//--------------------- .nv.info._Z16array_add_simplePfS_i --------------------------
	.section	.nv.info._Z16array_add_simplePfS_i,"",@"SHT_CUDA_INFO"
	.sectionflags	@""
	.align	4


	//----- nvinfo : EIATTR_CUDA_API_VERSION
	.align		4
        /*0000*/ 	.byte	0x04, 0x37
        /*0002*/ 	.short	(.L_69 - .L_68)
.L_68:
        /*0004*/ 	.word	0x00000082


	//----- nvinfo : EIATTR_KPARAM_INFO
	.align		4
.L_69:
        /*0008*/ 	.byte	0x04, 0x17
        /*000a*/ 	.short	(.L_71 - .L_70)
.L_70:
        /*000c*/ 	.word	0x00000000
        /*0010*/ 	.short	0x0002
        /*0012*/ 	.short	0x0010
        /*0014*/ 	.byte	0x00, 0xf0, 0x11, 0x00


	//----- nvinfo : EIATTR_KPARAM_INFO
	.align		4
.L_71:
        /*0018*/ 	.byte	0x04, 0x17
        /*001a*/ 	.short	(.L_73 - .L_72)
.L_72:
        /*001c*/ 	.word	0x00000000
        /*0020*/ 	.short	0x0001
        /*0022*/ 	.short	0x0008
        /*0024*/ 	.byte	0x00, 0xf5, 0x21, 0x00


	//----- nvinfo : EIATTR_KPARAM_INFO
	.align		4
.L_73:
        /*0028*/ 	.byte	0x04, 0x17
        /*002a*/ 	.short	(.L_75 - .L_74)
.L_74:
        /*002c*/ 	.word	0x00000000
        /*0030*/ 	.short	0x0000
        /*0032*/ 	.short	0x0000
        /*0034*/ 	.byte	0x00, 0xf5, 0x21, 0x00


	//----- nvinfo : EIATTR_SPARSE_MMA_MASK
	.align		4
.L_75:
        /*0038*/ 	.byte	0x03, 0x50
        /*003a*/ 	.short	0x0000


	//----- nvinfo : EIATTR_MAXREG_COUNT
	.align		4
        /*003c*/ 	.byte	0x03, 0x1b
        /*003e*/ 	.short	0x00ff


	//----- nvinfo : EIATTR_MERCURY_ISA_VERSION
	.align		4
        /*0040*/ 	.byte	0x03, 0x5f
        /*0042*/ 	.short	0x0101


	//----- nvinfo : EIATTR_VRC_CTA_INIT_COUNT
	.align		4
        /*0044*/ 	.byte	0x02, 0x4a
	.zero		1
	.zero		1


	//----- nvinfo : EIATTR_EXIT_INSTR_OFFSETS
	.align		4
        /*0048*/ 	.byte	0x04, 0x1c
        /*004a*/ 	.short	(.L_77 - .L_76)


	//   ....[0]....
.L_76:
        /*004c*/ 	.word	0x00000010


	//----- nvinfo : EIATTR_CBANK_PARAM_SIZE
	.align		4
.L_77:
        /*0050*/ 	.byte	0x03, 0x19
        /*0052*/ 	.short	0x0014


	//----- nvinfo : EIATTR_PARAM_CBANK
	.align		4
        /*0054*/ 	.byte	0x04, 0x0a
        /*0056*/ 	.short	(.L_79 - .L_78)
	.align		4
.L_78:
        /*0058*/ 	.word	index@(.nv.constant0._Z16array_add_simplePfS_i)
        /*005c*/ 	.short	0x0380
        /*005e*/ 	.short	0x0014


	//----- nvinfo : EIATTR_SW_WAR
	.align		4
.L_79:
        /*0060*/ 	.byte	0x04, 0x36
        /*0062*/ 	.short	(.L_81 - .L_80)
.L_80:
        /*0064*/ 	.word	0x00000008
.L_81:


//--------------------- .nv.callgraph             --------------------------
	.section	.nv.callgraph,"",@"SHT_CUDA_CALLGRAPH"
	.align	4
	.sectionentsize	8
	.align		4
        /*0000*/ 	.word	0x00000000
	.align		4
        /*0004*/ 	.word	0xffffffff
	.align		4
        /*0008*/ 	.word	0x00000000
	.align		4
        /*000c*/ 	.word	0xfffffffe
	.align		4
        /*0010*/ 	.word	0x00000000
	.align		4
        /*0014*/ 	.word	0xfffffffd
	.align		4
        /*0018*/ 	.word	0x00000000
	.align		4
        /*001c*/ 	.word	0xfffffffc


//--------------------- .text._Z15array_add_timesPfS_ii --------------------------
	.section	.text._Z15array_add_timesPfS_ii,"ax",@progbits
	.align	128
        .global         _Z15array_add_timesPfS_ii
        .type           _Z15array_add_timesPfS_ii,@function
        .size           _Z15array_add_timesPfS_ii,(.L_x_4 - _Z15array_add_timesPfS_ii)
        .other          _Z15array_add_timesPfS_ii,@"STO_CUDA_ENTRY STV_DEFAULT"
_Z15array_add_timesPfS_ii:
.text._Z15array_add_timesPfS_ii:
[----:B------:R-:W-:Y:S01]  /*0000*/  LDC R1, c[0x0][0x37c] ;  /* 0x0000df00ff017b82 */ /* 0x000fe20000000800 */
[----:B------:R-:W-:Y:S05]  /*0010*/  EXIT ;  /* 0x000000000000794d */ /* 0x000fea0003800000 */
.L_x_0:
[----:B------:R-:W-:-:S00]  /*0020*/  BRA `(.L_x_0) ;  /* 0xfffffffc00fc7947 */ /* 0x000fc0000383ffff */
[----:B------:R-:W-:-:S00]  /*0030*/  NOP ;  /* 0x0000000000007918 */ /* 0x000fc00000000000 */
        /* <DEDUP_REMOVED lines=12> */
.L_x_4:


//--------------------- .text._Z24array_add_threads_blocksPfS_i --------------------------
	.section	.text._Z24array_add_threads_blocksPfS_i,"ax",@progbits
	.align	128
        .global         _Z24array_add_threads_blocksPfS_i
        .type           _Z24array_add_threads_blocksPfS_i,@function
        .size           _Z24array_add_threads_blocksPfS_i,(.L_x_5 - _Z24array_add_threads_blocksPfS_i)
        .other          _Z24array_add_threads_blocksPfS_i,@"STO_CUDA_ENTRY STV_DEFAULT"
_Z24array_add_threads_blocksPfS_i:
.text._Z24array_add_threads_blocksPfS_i:
[----:B------:R-:W-:Y:S01]  /*0000*/  LDC R1, c[0x0][0x37c] ;  /* 0x0000df00ff017b82 */ /* 0x000fe20000000800 */
[----:B------:R-:W-:Y:S05]  /*0010*/  EXIT ;  /* 0x000000000000794d */ /* 0x000fea0003800000 */
.L_x_1:
        /* <DEDUP_REMOVED lines=14> */
.L_x_5:


//--------------------- .text._Z22array_add_threads_onlyPfS_i --------------------------
	.section	.text._Z22array_add_threads_onlyPfS_i,"ax",@progbits
	.align	128
        .global         _Z22array_add_threads_onlyPfS_i
        .type           _Z22array_add_threads_onlyPfS_i,@function
        .size           _Z22array_add_threads_onlyPfS_i,(.L_x_6 - _Z22array_add_threads_onlyPfS_i)
        .other          _Z22array_add_threads_onlyPfS_i,@"STO_CUDA_ENTRY STV_DEFAULT"
_Z22array_add_threads_onlyPfS_i:
.text._Z22array_add_threads_onlyPfS_i:
[----:B------:R-:W-:Y:S01]  /*0000*/  LDC R1, c[0x0][0x37c] ;  /* 0x0000df00ff017b82 */ /* 0x000fe20000000800 */
[----:B------:R-:W-:Y:S05]  /*0010*/  EXIT ;  /* 0x000000000000794d */ /* 0x000fea0003800000 */
.L_x_2:
        /* <DEDUP_REMOVED lines=14> */
.L_x_6:


//--------------------- .text._Z16array_add_simplePfS_i --------------------------
	.section	.text._Z16array_add_simplePfS_i,"ax",@progbits
	.align	128
        .global         _Z16array_add_simplePfS_i
        .type           _Z16array_add_simplePfS_i,@function
        .size           _Z16array_add_simplePfS_i,(.L_x_7 - _Z16array_add_simplePfS_i)
        .other          _Z16array_add_simplePfS_i,@"STO_CUDA_ENTRY STV_DEFAULT"
_Z16array_add_simplePfS_i:
.text._Z16array_add_simplePfS_i:
[----:B------:R-:W-:Y:S01]  /*0000*/  LDC R1, c[0x0][0x37c] ;  /* 0x0000df00ff017b82 */ /* 0x000fe20000000800 */
[----:B------:R-:W-:Y:S05]  /*0010*/  EXIT ;  /* 0x000000000000794d */ /* 0x000fea0003800000 */
.L_x_3:
        /* <DEDUP_REMOVED lines=14> */
.L_x_7:


//--------------------- .nv.shared.reserved.0     --------------------------
	.section	.nv.shared.reserved.0,"aw",@nobits
	.weak		__nv_reservedSMEM_offset_0_alias
	.size		__nv_reservedSMEM_offset_0_alias, 0, 64
	.other		__nv_reservedSMEM_offset_0_alias,@"STO_CUDA_RESERVED_SHARED STV_DEFAULT"
__nv_reservedSMEM_offset_0_alias:
	.zero		0
	.zero		64


//--------------------- .nv.constant0._Z15array_add_timesPfS_ii --------------------------
	.section	.nv.constant0._Z15array_add_timesPfS_ii,"a",@progbits
	.sectionflags	@""
	.align	4
.nv.constant0._Z15array_add_timesPfS_ii:
	.zero		920


//--------------------- .nv.constant0._Z24array_add_threads_blocksPfS_i --------------------------
	.section	.nv.constant0._Z24array_add_threads_blocksPfS_i,"a",@progbits
	.sectionflags	@""
	.align	4
.nv.constant0._Z24array_add_threads_blocksPfS_i:
	.zero		916


//--------------------- .nv.constant0._Z22array_add_threads_onlyPfS_i --------------------------
	.section	.nv.constant0._Z22array_add_threads_onlyPfS_i,"a",@progbits
	.sectionflags	@""
	.align	4
.nv.constant0._Z22array_add_threads_onlyPfS_i:
	.zero		916


//--------------------- .nv.constant0._Z16array_add_simplePfS_i --------------------------
	.section	.nv.constant0._Z16array_add_simplePfS_i,"a",@progbits
	.sectionflags	@""
	.align	4
.nv.constant0._Z16array_add_simplePfS_i:
	.zero		916


//--------------------- SYMBOLS --------------------------

	.type		.nv.reservedSmem.offset0,@object
	.size		.nv.reservedSmem.offset0,0x4
